	.headerflags	@"EF_CUDA_TEXMODE_UNIFIED EF_CUDA_64BIT_ADDRESS EF_CUDA_ACCELERATORS EF_CUDA_SM90 EF_CUDA_VIRTUAL_SM(EF_CUDA_SM90)"
	.elftype	@"ET_EXEC"


//--------------------- .nv.info                  --------------------------
	.section	.nv.info,"",@"SHT_CUDA_INFO"
	.align	4


	//----- nvinfo : EIATTR_REGCOUNT
	.align		4
        /*0000*/ 	.byte	0x04, 0x2f
        /*0002*/ 	.short	(.L_1 - .L_0)
	.align		4
.L_0:
        /*0004*/ 	.word	index@(triton_poi_fused_convolution_max_pool2d_with_indices_relu_12)
        /*0008*/ 	.word	0x00000022


	//----- nvinfo : EIATTR_MIN_STACK_SIZE
	.align		4
.L_1:
        /*000c*/ 	.byte	0x04, 0x12
        /*000e*/ 	.short	(.L_3 - .L_2)
	.align		4
.L_2:
        /*0010*/ 	.word	index@(triton_poi_fused_convolution_max_pool2d_with_indices_relu_12)
        /*0014*/ 	.word	0x00000000


	//----- nvinfo : EIATTR_FRAME_SIZE
	.align		4
.L_3:
        /*0018*/ 	.byte	0x04, 0x11
        /*001a*/ 	.short	(.L_5 - .L_4)
	.align		4
.L_4:
        /*001c*/ 	.word	index@(triton_poi_fused_convolution_max_pool2d_with_indices_relu_12)
        /*0020*/ 	.word	0x00000000


	//----- nvinfo : EIATTR_MIN_STACK_SIZE
	.align		4
.L_5:
        /*0024*/ 	.byte	0x04, 0x12
        /*0026*/ 	.short	(.L_7 - .L_6)
	.align		4
.L_6:
        /*0028*/ 	.word	index@(triton_poi_fused_convolution_max_pool2d_with_indices_relu_12)
        /*002c*/ 	.word	0x00000000
.L_7:


//--------------------- .nv.info.triton_poi_fused_convolution_max_pool2d_with_indices_relu_12 --------------------------
	.section	.nv.info.triton_poi_fused_convolution_max_pool2d_with_indices_relu_12,"",@"SHT_CUDA_INFO"
	.sectionflags	@""
	.align	4


	//----- nvinfo : EIATTR_CUDA_API_VERSION
	.align		4
        /*0000*/ 	.byte	0x04, 0x37
        /*0002*/ 	.short	(.L_9 - .L_8)
.L_8:
        /*0004*/ 	.word	0x0000007c


	//----- nvinfo : EIATTR_KPARAM_INFO
	.align		4
.L_9:
        /*0008*/ 	.byte	0x04, 0x17
        /*000a*/ 	.short	(.L_11 - .L_10)
.L_10:
        /*000c*/ 	.word	0x00000000
        /*0010*/ 	.short	0x0002
        /*0012*/ 	.short	0x0010
        /*0014*/ 	.byte	0x00, 0xf0, 0x11, 0x00


	//----- nvinfo : EIATTR_KPARAM_INFO
	.align		4
.L_11:
        /*0018*/ 	.byte	0x04, 0x17
        /*001a*/ 	.short	(.L_13 - .L_12)
.L_12:
        /*001c*/ 	.word	0x00000000
        /*0020*/ 	.short	0x0001
        /*0022*/ 	.short	0x0008
        /*0024*/ 	.byte	0x00, 0xf4, 0x21, 0x00


	//----- nvinfo : EIATTR_KPARAM_INFO
	.align		4
.L_13:
        /*0028*/ 	.byte	0x04, 0x17
        /*002a*/ 	.short	(.L_15 - .L_14)
.L_14:
        /*002c*/ 	.word	0x00000000
        /*0030*/ 	.short	0x0000
        /*0032*/ 	.short	0x0000
        /*0034*/ 	.byte	0x00, 0xf4, 0x21, 0x00


	//----- nvinfo : EIATTR_SPARSE_MMA_MASK
	.align		4
.L_15:
        /*0038*/ 	.byte	0x03, 0x50
        /*003a*/ 	.short	0x0000


	//----- nvinfo : EIATTR_MAXREG_COUNT
	.align		4
        /*003c*/ 	.byte	0x03, 0x1b
        /*003e*/ 	.short	0x00ff


	//----- nvinfo : EIATTR_EXIT_INSTR_OFFSETS
	.align		4
        /*0040*/ 	.byte	0x04, 0x1c
        /*0042*/ 	.short	(.L_17 - .L_16)


	//   ....[0]....
.L_16:
        /*0044*/ 	.word	0x00000840


	//----- nvinfo : EIATTR_REQNTID
	.align		4
.L_17:
        /*0048*/ 	.byte	0x04, 0x10
        /*004a*/ 	.short	(.L_19 - .L_18)
.L_18:
        /*004c*/ 	.word	0x00000080
        /*0050*/ 	.word	0x00000001
        /*0054*/ 	.word	0x00000001


	//----- nvinfo : EIATTR_CBANK_PARAM_SIZE
	.align		4
.L_19:
        /*0058*/ 	.byte	0x03, 0x19
        /*005a*/ 	.short	0x0014


	//----- nvinfo : EIATTR_PARAM_CBANK
	.align		4
        /*005c*/ 	.byte	0x04, 0x0a
        /*005e*/ 	.short	(.L_21 - .L_20)
	.align		4
.L_20:
        /*0060*/ 	.word	index@(.nv.constant0.triton_poi_fused_convolution_max_pool2d_with_indices_relu_12)
        /*0064*/ 	.short	0x0210
        /*0066*/ 	.short	0x0014


	//----- nvinfo : EIATTR_SW_WAR
	.align		4
.L_21:
        /*0068*/ 	.byte	0x04, 0x36
        /*006a*/ 	.short	(.L_23 - .L_22)
.L_22:
        /*006c*/ 	.word	0x00000008
.L_23:


//--------------------- .nv.callgraph             --------------------------
	.section	.nv.callgraph,"",@"SHT_CUDA_CALLGRAPH"
	.align	4
	.sectionentsize	8
	.align		4
        /*0000*/ 	.word	0x00000000
	.align		4
        /*0004*/ 	.word	0xffffffff
	.align		4
        /*0008*/ 	.word	0x00000000
	.align		4
        /*000c*/ 	.word	0xfffffffe
	.align		4
        /*0010*/ 	.word	0x00000000
	.align		4
        /*0014*/ 	.word	0xfffffffd
	.align		4
        /*0018*/ 	.word	0x00000000
	.align		4
        /*001c*/ 	.word	0xfffffffc


//--------------------- .text.triton_poi_fused_convolution_max_pool2d_with_indices_relu_12 --------------------------
	.section	.text.triton_poi_fused_convolution_max_pool2d_with_indices_relu_12,"ax",@progbits
	.align	128
        .global         triton_poi_fused_convolution_max_pool2d_with_indices_relu_12
        .type           triton_poi_fused_convolution_max_pool2d_with_indices_relu_12,@function
        .size           triton_poi_fused_convolution_max_pool2d_with_indices_relu_12,(.L_x_1 - triton_poi_fused_convolution_max_pool2d_with_indices_relu_12)
        .other          triton_poi_fused_convolution_max_pool2d_with_indices_relu_12,@"STO_CUDA_ENTRY STV_DEFAULT"
triton_poi_fused_convolution_max_pool2d_with_indices_relu_12:
.text.triton_poi_fused_convolution_max_pool2d_with_indices_relu_12:
[----:B------:R-:W-:Y:S01]  /*0000*/  LDC R1, c[0x0][0x28] ;  /* 0x00000a00ff017b82 */ /* 0x000fe20000000800 */
[----:B------:R-:W1:Y:S01]  /*0010*/  S2R R0, SR_TID.X ;  /* 0x0000000000007919 */ /* 0x000e620000002100 */
[----:B------:R-:W-:Y:S01]  /*0020*/  ULDC.64 UR4, c[0x0][0x208] ;  /* 0x0000820000047ab9 */ /* 0x000fe20000000a00 */
[----:B------:R-:W2:Y:S01]  /*0030*/  S2R R3, SR_CTAID.X ;  /* 0x0000000000037919 */ /* 0x000ea20000002500 */
[----:B-1----:R-:W-:Y:S01]  /*0040*/  IMAD.SHL.U32 R0, R0, 0x4, RZ ;  /* 0x0000000400007824 */ /* 0x002fe200078e00ff */
[----:B--2---:R-:W-:-:S04]  /*0050*/  SHF.R.S32.HI R5, RZ, 0x15, R3 ;  /* 0x00000015ff057819 */ /* 0x004fc80000011403 */
[----:B------:R-:W-:Y:S02]  /*0060*/  LOP3.LUT R0, R0, 0x1fc, RZ, 0xc0, !PT ;  /* 0x000001fc00007812 */ /* 0x000fe400078ec0ff */
[----:B------:R-:W-:-:S03]  /*0070*/  SGXT R5, R5, 0x1 ;  /* 0x000000010505781a */ /* 0x000fc60000000200 */
[----:B------:R-:W-:-:S05]  /*0080*/  IMAD R0, R3, 0x400, R0 ;  /* 0x0000040003007824 */ /* 0x000fca00078e0200 */
[----:B------:R-:W-:Y:S02]  /*0090*/  SHF.R.S32.HI R3, RZ, 0x1f, R0 ;  /* 0x0000001fff037819 */ /* 0x000fe40000011400 */
[-C--:B------:R-:W-:Y:S02]  /*00a0*/  LEA.HI R7, R5, R0.reuse, RZ, 0xb ;  /* 0x0000000005077211 */ /* 0x080fe400078f58ff */
[----:B------:R-:W-:Y:S02]  /*00b0*/  LEA.HI R4, R3, R0, RZ, 0x6 ;  /* 0x0000000003047211 */ /* 0x000fe400078f30ff */
[----:B------:R-:W1:Y:S01]  /*00c0*/  LDC.64 R2, c[0x0][0x210] ;  /* 0x00008400ff027b82 */ /* 0x000e620000000a00 */
[----:B------:R-:W-:Y:S01]  /*00d0*/  IMAD.SHL.U32 R9, R7, 0x4, RZ ;  /* 0x0000000407097824 */ /* 0x000fe200078e00ff */
[----:B------:R-:W-:Y:S02]  /*00e0*/  SHF.R.S32.HI R6, RZ, 0x6, R4 ;  /* 0x00000006ff067819 */ /* 0x000fe40000011404 */
[----:B------:R-:W-:-:S02]  /*00f0*/  LOP3.LUT R7, R4, 0xffffffc0, RZ, 0xc0, !PT ;  /* 0xffffffc004077812 */ /* 0x000fc400078ec0ff */
[----:B------:R-:W-:Y:S02]  /*0100*/  LEA.HI R8, R6, R6, RZ, 0x5 ;  /* 0x0000000606087211 */ /* 0x000fe400078f28ff */
[----:B------:R-:W-:Y:S01]  /*0110*/  LOP3.LUT R9, R9, 0xffffe000, RZ, 0xc0, !PT ;  /* 0xffffe00009097812 */ /* 0x000fe200078ec0ff */
[----:B------:R-:W-:Y:S01]  /*0120*/  IMAD.IADD R4, R0, 0x1, -R7 ;  /* 0x0000000100047824 */ /* 0x000fe200078e0a07 */
[----:B------:R-:W-:-:S03]  /*0130*/  LOP3.LUT R7, R8, 0x1ffffe0, RZ, 0xc0, !PT ;  /* 0x01ffffe008077812 */ /* 0x000fc600078ec0ff */
[----:B------:R-:W-:Y:S02]  /*0140*/  IMAD.IADD R8, R4, 0x1, R9 ;  /* 0x0000000104087824 */ /* 0x000fe400078e0209 */
[----:B------:R-:W-:-:S04]  /*0150*/  IMAD.IADD R7, R6, 0x1, -R7 ;  /* 0x0000000106077824 */ /* 0x000fc800078e0a07 */
[----:B------:R-:W-:-:S04]  /*0160*/  IMAD R7, R7, 0x80, R8 ;  /* 0x0000008007077824 */ /* 0x000fc800078e0208 */
[C---:B------:R-:W-:Y:S02]  /*0170*/  VIADD R13, R7.reuse, 0x40 ;  /* 0x00000040070d7836 */ /* 0x040fe40000000000 */
[----:B-1----:R-:W-:-:S04]  /*0180*/  IMAD.WIDE R20, R7, 0x4, R2 ;  /* 0x0000000407147825 */ /* 0x002fc800078e0202 */
[----:B------:R-:W-:Y:S02]  /*0190*/  IMAD.WIDE R12, R13, 0x4, R2 ;  /* 0x000000040d0c7825 */ /* 0x000fe400078e0202 */
[----:B------:R-:W2:Y:S04]  /*01a0*/  LDG.E.128 R20, desc[UR4][R20.64] ;  /* 0x0000000414147981 */ /* 0x000ea8000c1e1d00 */
[----:B------:R-:W2:Y:S01]  /*01b0*/  LDG.E.128 R12, desc[UR4][R12.64] ;  /* 0x000000040c0c7981 */ /* 0x000ea2000c1e1d00 */
[----:B------:R-:W-:-:S04]  /*01c0*/  VIADD R9, R7, 0x1000 ;  /* 0x0000100007097836 */ /* 0x000fc80000000000 */
[----:B------:R-:W-:-:S04]  /*01d0*/  IMAD.WIDE R8, R9, 0x4, R2 ;  /* 0x0000000409087825 */ /* 0x000fc800078e0202 */
[----:B------:R-:W-:Y:S02]  /*01e0*/  VIADD R6, R0, 0x200 ;  /* 0x0000020000067836 */ /* 0x000fe40000000000 */
[----:B------:R-:W3:Y:S01]  /*01f0*/  LDG.E.128 R8, desc[UR4][R8.64] ;  /* 0x0000000408087981 */ /* 0x000ee2000c1e1d00 */
[----:B------:R-:W-:Y:S02]  /*0200*/  VIADD R7, R7, 0x1040 ;  /* 0x0000104007077836 */ /* 0x000fe40000000000 */
[CC--:B------:R-:W-:Y:S02]  /*0210*/  LEA.HI R16, R5.reuse, R6.reuse, RZ, 0x6 ;  /* 0x0000000605107211 */ /* 0x0c0fe400078f30ff */
[----:B------:R-:W-:Y:S02]  /*0220*/  LEA.HI R5, R5, R6, RZ, 0xb ;  /* 0x0000000605057211 */ /* 0x000fe400078f58ff */
[----:B------:R-:W-:-:S03]  /*0230*/  SHF.R.S32.HI R16, RZ, 0x6, R16 ;  /* 0x00000006ff107819 */ /* 0x000fc60000011410 */
[----:B------:R-:W-:Y:S01]  /*0240*/  IMAD.SHL.U32 R6, R5, 0x4, RZ ;  /* 0x0000000405067824 */ /* 0x000fe200078e00ff */
[----:B------:R-:W-:-:S04]  /*0250*/  LEA.HI R5, R16, R16, RZ, 0x5 ;  /* 0x0000001010057211 */ /* 0x000fc800078f28ff */
[----:B------:R-:W-:Y:S02]  /*0260*/  LOP3.LUT R17, R6, 0xffffe000, RZ, 0xc0, !PT ;  /* 0xffffe00006117812 */ /* 0x000fe400078ec0ff */
[----:B------:R-:W-:-:S03]  /*0270*/  LOP3.LUT R5, R5, 0x1ffffe0, RZ, 0xc0, !PT ;  /* 0x01ffffe005057812 */ /* 0x000fc600078ec0ff */
[----:B------:R-:W-:Y:S02]  /*0280*/  IMAD.IADD R6, R4, 0x1, R17 ;  /* 0x0000000104067824 */ /* 0x000fe400078e0211 */
[----:B------:R-:W-:Y:S02]  /*0290*/  IMAD.IADD R25, R16, 0x1, -R5 ;  /* 0x0000000110197824 */ /* 0x000fe400078e0a05 */
[----:B------:R-:W-:-:S04]  /*02a0*/  IMAD.WIDE R4, R7, 0x4, R2 ;  /* 0x0000000407047825 */ /* 0x000fc800078e0202 */
[----:B------:R-:W-:Y:S02]  /*02b0*/  IMAD R25, R25, 0x80, R6 ;  /* 0x0000008019197824 */ /* 0x000fe400078e0206 */
[----:B------:R-:W4:Y:S02]  /*02c0*/  LDG.E.128 R4, desc[UR4][R4.64] ;  /* 0x0000000404047981 */ /* 0x000f24000c1e1d00 */
[C---:B------:R-:W-:Y:S02]  /*02d0*/  VIADD R17, R25.reuse, 0x40 ;  /* 0x0000004019117836 */ /* 0x040fe40000000000 */
[----:B------:R-:W-:-:S04]  /*02e0*/  IMAD.WIDE R28, R25, 0x4, R2 ;  /* 0x00000004191c7825 */ /* 0x000fc800078e0202 */
[----:B------:R-:W-:Y:S02]  /*02f0*/  IMAD.WIDE R16, R17, 0x4, R2 ;  /* 0x0000000411107825 */ /* 0x000fe400078e0202 */
[----:B------:R-:W5:Y:S04]  /*0300*/  LDG.E.128 R28, desc[UR4][R28.64] ;  /* 0x000000041c1c7981 */ /* 0x000f68000c1e1d00 */
[----:B------:R-:W5:Y:S01]  /*0310*/  LDG.E.128 R16, desc[UR4][R16.64] ;  /* 0x0000000410107981 */ /* 0x000f62000c1e1d00 */
[C---:B--2---:R-:W-:Y:S02]  /*0320*/  FSETP.GT.AND P0, PT, R12.reuse, R20, PT ;  /* 0x000000140c00720b */ /* 0x044fe40003f04000 */
[----:B------:R-:W-:Y:S02]  /*0330*/  FSETP.GT.AND P1, PT, R13, R21, PT ;  /* 0x000000150d00720b */ /* 0x000fe40003f24000 */
[----:B------:R-:W-:-:S02]  /*0340*/  FSETP.NAN.AND P2, PT, R12, R12, PT ;  /* 0x0000000c0c00720b */ /* 0x000fc40003f48000 */
[----:B------:R-:W-:-:S07]  /*0350*/  FSETP.NAN.AND P3, PT, R13, R13, PT ;  /* 0x0000000d0d00720b */ /* 0x000fce0003f68000 */
[----:B------:R-:W-:Y:S02]  /*0360*/  @!P0 FSEL R12, R12, R20, P2 ;  /* 0x000000140c0c8208 */ /* 0x000fe40001000000 */
[C---:B------:R-:W-:Y:S02]  /*0370*/  FSETP.GT.AND P0, PT, R14.reuse, R22, PT ;  /* 0x000000160e00720b */ /* 0x040fe40003f04000 */
[----:B------:R-:W-:Y:S02]  /*0380*/  FSETP.GT.AND P2, PT, R15, R23, PT ;  /* 0x000000170f00720b */ /* 0x000fe40003f44000 */
[----:B------:R-:W-:Y:S01]  /*0390*/  @!P1 FSEL R13, R13, R21, P3 ;  /* 0x000000150d0d9208 */ /* 0x000fe20001800000 */
[----:B------:R-:W-:Y:S01]  /*03a0*/  VIADD R21, R25, 0x1000 ;  /* 0x0000100019157836 */ /* 0x000fe20000000000 */
[----:B------:R-:W-:Y:S02]  /*03b0*/  FSETP.NAN.AND P1, PT, R14, R14, PT ;  /* 0x0000000e0e00720b */ /* 0x000fe40003f28000 */
[----:B------:R-:W-:Y:S01]  /*03c0*/  FSETP.NAN.AND P3, PT, R15, R15, PT ;  /* 0x0000000f0f00720b */ /* 0x000fe20003f68000 */
[----:B------:R-:W-:-:S04]  /*03d0*/  IMAD.WIDE R20, R21, 0x4, R2 ;  /* 0x0000000415147825 */ /* 0x000fc800078e0202 */
[----:B------:R-:W-:Y:S02]  /*03e0*/  @!P0 FSEL R14, R14, R22, P1 ;  /* 0x000000160e0e8208 */ /* 0x000fe40000800000 */
[----:B------:R-:W-:Y:S02]  /*03f0*/  @!P2 FSEL R15, R15, R23, P3 ;  /* 0x000000170f0fa208 */ /* 0x000fe40001800000 */
[----:B------:R-:W2:Y:S01]  /*0400*/  LDG.E.128 R20, desc[UR4][R20.64] ;  /* 0x0000000414147981 */ /* 0x000ea2000c1e1d00 */
[----:B------:R-:W-:-:S04]  /*0410*/  VIADD R25, R25, 0x1040 ;  /* 0x0000104019197836 */ /* 0x000fc80000000000 */
[----:B------:R-:W-:-:S05]  /*0420*/  IMAD.WIDE R2, R25, 0x4, R2 ;  /* 0x0000000419027825 */ /* 0x000fca00078e0202 */
[----:B------:R1:W2:Y:S01]  /*0430*/  LDG.E.128 R24, desc[UR4][R2.64] ;  /* 0x0000000402187981 */ /* 0x0002a2000c1e1d00 */
[-C--:B---3--:R-:W-:Y:S02]  /*0440*/  FSETP.NAN.AND P4, PT, R8, R8.reuse, PT ;  /* 0x000000080800720b */ /* 0x088fe40003f88000 */
[----:B------:R-:W-:Y:S02]  /*0450*/  FSETP.GEU.AND P0, PT, R12, R8, PT ;  /* 0x000000080c00720b */ /* 0x000fe40003f0e000 */
[-C--:B------:R-:W-:Y:S02]  /*0460*/  FSETP.NAN.AND P1, PT, R10, R10.reuse, PT ;  /* 0x0000000a0a00720b */ /* 0x080fe40003f28000 */
[----:B------:R-:W-:Y:S02]  /*0470*/  FSETP.GEU.AND P2, PT, R13, R9, PT ;  /* 0x000000090d00720b */ /* 0x000fe40003f4e000 */
[----:B------:R-:W-:Y:S01]  /*0480*/  FSETP.GEU.AND P3, PT, R14, R10, PT ;  /* 0x0000000a0e00720b */ /* 0x000fe20003f6e000 */
[----:B-1----:R-:W1:Y:S04]  /*0490*/  LDC.64 R2, c[0x0][0x218] ;  /* 0x00008600ff027b82 */ /* 0x002e680000000a00 */
[----:B------:R-:W-:-:S02]  /*04a0*/  @!P4 FSEL R8, R8, R12, !P0 ;  /* 0x0000000c0808c208 */ /* 0x000fc40004000000 */
[----:B------:R-:W-:Y:S02]  /*04b0*/  FSETP.NAN.AND P0, PT, R9, R9, PT ;  /* 0x000000090900720b */ /* 0x000fe40003f08000 */
[----:B------:R-:W-:Y:S02]  /*04c0*/  @!P1 FSEL R10, R10, R14, !P3 ;  /* 0x0000000e0a0a9208 */ /* 0x000fe40005800000 */
[----:B----4-:R-:W-:-:S09]  /*04d0*/  FSETP.NAN.AND P3, PT, R4, R4, PT ;  /* 0x000000040400720b */ /* 0x010fd20003f68000 */
[----:B------:R-:W-:Y:S02]  /*04e0*/  @!P0 FSEL R9, R9, R13, !P2 ;  /* 0x0000000d09098208 */ /* 0x000fe40005000000 */
[----:B------:R-:W-:Y:S02]  /*04f0*/  FSETP.NAN.AND P2, PT, R11, R11, PT ;  /* 0x0000000b0b00720b */ /* 0x000fe40003f48000 */
[----:B------:R-:W-:Y:S02]  /*0500*/  FSETP.NAN.AND P0, PT, R5, R5, PT ;  /* 0x000000050500720b */ /* 0x000fe40003f08000 */
[----:B------:R-:W-:Y:S02]  /*0510*/  FSETP.NAN.AND P1, PT, R6, R6, PT ;  /* 0x000000060600720b */ /* 0x000fe40003f28000 */
[----:B------:R-:W-:Y:S02]  /*0520*/  FSETP.GEU.AND P4, PT, R15, R11, PT ;  /* 0x0000000b0f00720b */ /* 0x000fe40003f8e000 */
[----:B------:R-:W-:-:S05]  /*0530*/  FSETP.GEU.AND P5, PT, R8, R4, PT ;  /* 0x000000040800720b */ /* 0x000fca0003fae000 */
[----:B------:R-:W-:Y:S02]  /*0540*/  @!P2 FSEL R11, R11, R15, !P4 ;  /* 0x0000000f0b0ba208 */ /* 0x000fe40006000000 */
[----:B------:R-:W-:Y:S02]  /*0550*/  FSETP.NAN.AND P2, PT, R7, R7, PT ;  /* 0x000000070700720b */ /* 0x000fe40003f48000 */
[----:B------:R-:W-:Y:S02]  /*0560*/  @!P3 SEL R4, R4, R8, !P5 ;  /* 0x000000080404b207 */ /* 0x000fe40006800000 */
[----:B-----5:R-:W-:Y:S02]  /*0570*/  FSETP.GT.AND P3, PT, R16, R28, PT ;  /* 0x0000001c1000720b */ /* 0x020fe40003f64000 */
[----:B------:R-:W-:Y:S02]  /*0580*/  FSETP.GEU.AND P4, PT, R9, R5, PT ;  /* 0x000000050900720b */ /* 0x000fe40003f8e000 */
[----:B------:R-:W-:-:S02]  /*0590*/  FSETP.GEU.AND P5, PT, R10, R6, PT ;  /* 0x000000060a00720b */ /* 0x000fc40003fae000 */
[----:B------:R-:W-:Y:S02]  /*05a0*/  @!P0 SEL R5, R5, R9, !P4 ;  /* 0x0000000905058207 */ /* 0x000fe40006000000 */
[----:B------:R-:W-:Y:S02]  /*05b0*/  @!P1 SEL R6, R6, R10, !P5 ;  /* 0x0000000a06069207 */ /* 0x000fe40006800000 */
[----:B------:R-:W-:Y:S02]  /*05c0*/  FSETP.GT.AND P1, PT, R17, R29, PT ;  /* 0x0000001d1100720b */ /* 0x000fe40003f24000 */
[----:B------:R-:W-:Y:S02]  /*05d0*/  FSETP.GT.AND P0, PT, R18, R30, PT ;  /* 0x0000001e1200720b */ /* 0x000fe40003f04000 */
[----:B------:R-:W-:Y:S02]  /*05e0*/  FSETP.GEU.AND P5, PT, R11, R7, PT ;  /* 0x000000070b00720b */ /* 0x000fe40003fae000 */
[----:B------:R-:W-:-:S02]  /*05f0*/  FSETP.NAN.AND P4, PT, R16, R16, PT ;  /* 0x000000101000720b */ /* 0x000fc40003f88000 */
[----:B------:R-:W-:Y:S02]  /*0600*/  @!P2 SEL R7, R7, R11, !P5 ;  /* 0x0000000b0707a207 */ /* 0x000fe40006800000 */
[----:B------:R-:W-:Y:S02]  /*0610*/  @!P3 FSEL R16, R16, R28, P4 ;  /* 0x0000001c1010b208 */ /* 0x000fe40002000000 */
[----:B------:R-:W-:Y:S02]  /*0620*/  FSETP.NAN.AND P4, PT, R17, R17, PT ;  /* 0x000000111100720b */ /* 0x000fe40003f88000 */
[----:B------:R-:W-:Y:S02]  /*0630*/  FSETP.GT.AND P3, PT, R19, R31, PT ;  /* 0x0000001f1300720b */ /* 0x000fe40003f64000 */
[----:B------:R-:W-:Y:S02]  /*0640*/  FSETP.NAN.AND P5, PT, R18, R18, PT ;  /* 0x000000121200720b */ /* 0x000fe40003fa8000 */
[----:B------:R-:W-:-:S02]  /*0650*/  @!P1 FSEL R17, R17, R29, P4 ;  /* 0x0000001d11119208 */ /* 0x000fc40002000000 */
[----:B------:R-:W-:Y:S02]  /*0660*/  @!P0 FSEL R18, R18, R30, P5 ;  /* 0x0000001e12128208 */ /* 0x000fe40002800000 */
[----:B------:R-:W-:-:S05]  /*0670*/  FSETP.NAN.AND P4, PT, R19, R19, PT ;  /* 0x000000131300720b */ /* 0x000fca0003f88000 */
[----:B------:R-:W-:Y:S01]  /*0680*/  @!P3 FSEL R19, R19, R31, P4 ;  /* 0x0000001f1313b208 */ /* 0x000fe20002000000 */
[----:B-1----:R-:W-:-:S05]  /*0690*/  IMAD.WIDE R2, R0, 0x4, R2 ;  /* 0x0000000400027825 */ /* 0x002fca00078e0202 */
[----:B------:R-:W-:Y:S01]  /*06a0*/  STG.E.128 desc[UR4][R2.64], R4 ;  /* 0x0000000402007986 */ /* 0x000fe2000c101d04 */
[----:B--2---:R-:W-:Y:S02]  /*06b0*/  FSETP.NAN.AND P2, PT, R20, R20, PT ;  /* 0x000000141400720b */ /* 0x004fe40003f48000 */
[-C--:B------:R-:W-:Y:S02]  /*06c0*/  FSETP.NAN.AND P0, PT, R21, R21.reuse, PT ;  /* 0x000000151500720b */ /* 0x080fe40003f08000 */
[----:B------:R-:W-:Y:S02]  /*06d0*/  FSETP.NAN.AND P1, PT, R22, R22, PT ;  /* 0x000000161600720b */ /* 0x000fe40003f28000 */
[----:B------:R-:W-:Y:S02]  /*06e0*/  FSETP.GEU.AND P5, PT, R16, R20, PT ;  /* 0x000000141000720b */ /* 0x000fe40003fae000 */
[----:B------:R-:W-:-:S05]  /*06f0*/  FSETP.GEU.AND P4, PT, R17, R21, PT ;  /* 0x000000151100720b */ /* 0x000fca0003f8e000 */
[----:B------:R-:W-:Y:S02]  /*0700*/  @!P2 FSEL R20, R20, R16, !P5 ;  /* 0x000000101414a208 */ /* 0x000fe40006800000 */
[----:B------:R-:W-:Y:S02]  /*0710*/  FSETP.NAN.AND P2, PT, R23, R23, PT ;  /* 0x000000171700720b */ /* 0x000fe40003f48000 */
[----:B------:R-:W-:Y:S02]  /*0720*/  FSETP.NAN.AND P3, PT, R24, R24, PT ;  /* 0x000000181800720b */ /* 0x000fe40003f68000 */
[----:B------:R-:W-:Y:S02]  /*0730*/  FSETP.GEU.AND P5, PT, R18, R22, PT ;  /* 0x000000161200720b */ /* 0x000fe40003fae000 */
[----:B------:R-:W-:Y:S02]  /*0740*/  @!P0 FSEL R21, R21, R17, !P4 ;  /* 0x0000001115158208 */ /* 0x000fe40006000000 */
[----:B------:R-:W-:-:S02]  /*0750*/  @!P1 FSEL R22, R22, R18, !P5 ;  /* 0x0000001216169208 */ /* 0x000fc40006800000 */
[----:B------:R-:W-:Y:S02]  /*0760*/  FSETP.NAN.AND P0, PT, R25, R25, PT ;  /* 0x000000191900720b */ /* 0x000fe40003f08000 */
[----:B------:R-:W-:Y:S02]  /*0770*/  FSETP.NAN.AND P4, PT, R26, R26, PT ;  /* 0x0000001a1a00720b */ /* 0x000fe40003f88000 */
[----:B------:R-:W-:Y:S02]  /*0780*/  FSETP.NAN.AND P1, PT, R27, R27, PT ;  /* 0x0000001b1b00720b */ /* 0x000fe40003f28000 */
[----:B------:R-:W-:Y:S02]  /*0790*/  FSETP.GEU.AND P5, PT, R19, R23, PT ;  /* 0x000000171300720b */ /* 0x000fe40003fae000 */
[----:B------:R-:W-:Y:S02]  /*07a0*/  FSETP.GEU.AND P6, PT, R20, R24, PT ;  /* 0x000000181400720b */ /* 0x000fe40003fce000 */
[----:B------:R-:W-:-:S02]  /*07b0*/  @!P2 FSEL R23, R23, R19, !P5 ;  /* 0x000000131717a208 */ /* 0x000fc40006800000 */
[----:B------:R-:W-:Y:S02]  /*07c0*/  @!P3 SEL R24, R24, R20, !P6 ;  /* 0x000000141818b207 */ /* 0x000fe40007000000 */
[----:B------:R-:W-:Y:S02]  /*07d0*/  FSETP.GEU.AND P2, PT, R21, R25, PT ;  /* 0x000000191500720b */ /* 0x000fe40003f4e000 */
[----:B------:R-:W-:Y:S02]  /*07e0*/  FSETP.GEU.AND P3, PT, R22, R26, PT ;  /* 0x0000001a1600720b */ /* 0x000fe40003f6e000 */
[----:B------:R-:W-:Y:S02]  /*07f0*/  FSETP.GEU.AND P5, PT, R23, R27, PT ;  /* 0x0000001b1700720b */ /* 0x000fe40003fae000 */
[----:B------:R-:W-:Y:S02]  /*0800*/  @!P0 SEL R25, R25, R21, !P2 ;  /* 0x0000001519198207 */ /* 0x000fe40005000000 */
[----:B------:R-:W-:-:S02]  /*0810*/  @!P4 SEL R26, R26, R22, !P3 ;  /* 0x000000161a1ac207 */ /* 0x000fc40005800000 */
[----:B------:R-:W-:-:S05]  /*0820*/  @!P1 SEL R27, R27, R23, !P5 ;  /* 0x000000171b1b9207 */ /* 0x000fca0006800000 */
[----:B------:R-:W-:Y:S01]  /*0830*/  STG.E.128 desc[UR4][R2.64+0x800], R24 ;  /* 0x0008001802007986 */ /* 0x000fe2000c101d04 */
[----:B------:R-:W-:Y:S05]  /*0840*/  EXIT ;  /* 0x000000000000794d */ /* 0x000fea0003800000 */
.L_x_0:
[----:B------:R-:W-:-:S00]  /*0850*/  BRA `(.L_x_0) ;  /* 0xfffffffc00fc7947 */ /* 0x000fc0000383ffff */
[----:B------:R-:W-:-:S00]  /*0860*/  NOP ;  /* 0x0000000000007918 */ /* 0x000fc00000000000 */
        /* <DEDUP_REMOVED lines=9> */
.L_x_1:


//--------------------- .nv.constant0.triton_poi_fused_convolution_max_pool2d_with_indices_relu_12 --------------------------
	.section	.nv.constant0.triton_poi_fused_convolution_max_pool2d_with_indices_relu_12,"a",@progbits
	.sectionflags	@""
	.align	4
.nv.constant0.triton_poi_fused_convolution_max_pool2d_with_indices_relu_12:
	.zero		548
